//
// Generated by NVIDIA NVVM Compiler
//
// Compiler Build ID: CL-36424714
// Cuda compilation tools, release 13.0, V13.0.88
// Based on NVVM 20.0.0
//

.version 9.0
.target sm_100
.address_size 64

	// .globl	_Z6kernelPfi

.visible .entry _Z6kernelPfi(
	.param .u64 .ptr .align 1 _Z6kernelPfi_param_0,
	.param .u32 _Z6kernelPfi_param_1
)
{
	.reg .pred 	%p<2>;
	.reg .b32 	%r<9>;
	.reg .b32 	%f<3>;
	.reg .b64 	%rd<5>;

	ld.param.u64 	%rd1, [_Z6kernelPfi_param_0];
	ld.param.u32 	%r2, [_Z6kernelPfi_param_1];
	mov.u32 	%r3, %ctaid.x;
	mov.u32 	%r4, %ntid.x;
	mov.u32 	%r5, %tid.x;
	mad.lo.s32 	%r1, %r3, %r4, %r5;
	shr.u32 	%r6, %r2, 31;
	add.s32 	%r7, %r2, %r6;
	shr.s32 	%r8, %r7, 1;
	setp.ge.s32 	%p1, %r1, %r8;
	@%p1 bra 	$L__BB0_2;
	cvta.to.global.u64 	%rd2, %rd1;
	mul.wide.s32 	%rd3, %r1, 4;
	add.s64 	%rd4, %rd2, %rd3;
	ld.global.f32 	%f1, [%rd4];
	add.f32 	%f2, %f1, 0f40000000;
	st.global.f32 	[%rd4], %f2;
$L__BB0_2:
	ret;

}
	// .globl	_Z9vectorAddPfi
.visible .entry _Z9vectorAddPfi(
	.param .u64 .ptr .align 1 _Z9vectorAddPfi_param_0,
	.param .u32 _Z9vectorAddPfi_param_1
)
{
	.reg .pred 	%p<2>;
	.reg .b32 	%r<6>;
	.reg .b32 	%f<3>;
	.reg .b64 	%rd<5>;

	ld.param.u64 	%rd1, [_Z9vectorAddPfi_param_0];
	ld.param.u32 	%r2, [_Z9vectorAddPfi_param_1];
	mov.u32 	%r3, %ctaid.x;
	mov.u32 	%r4, %ntid.x;
	mov.u32 	%r5, %tid.x;
	mad.lo.s32 	%r1, %r3, %r4, %r5;
	setp.ge.s32 	%p1, %r1, %r2;
	@%p1 bra 	$L__BB1_2;
	cvta.to.global.u64 	%rd2, %rd1;
	mul.wide.s32 	%rd3, %r1, 4;
	add.s64 	%rd4, %rd2, %rd3;
	ld.global.f32 	%f1, [%rd4];
	add.f32 	%f2, %f1, 0f3F800000;
	st.global.f32 	[%rd4], %f2;
$L__BB1_2:
	ret;

}


// ===== COMPILED SASS (sm_100) =====

	.target	sm_100

	.elftype	@"ET_EXEC"


//--------------------- .note.nv.tkinfo           --------------------------
	.section	.note.nv.tkinfo,"",@"SHT_NOTE"
	.sectionflags	@"SHF_NOTE_NV_TKINFO"
	.tkinfo
        /*0018*/ 	.word	0x00000002
        /*0030*/ 	.string	""
        /*0030*/ 	.string	"ptxas"
        /*0030*/ 	.string	"Cuda compilation tools, release 13.0, V13.0.88"
        /*0030*/ 	.string	"Build cuda_13.0.r13.0/compiler.36424714_0"
        /*0030*/ 	.string	"-arch sm_100 -m 64 "



//--------------------- .note.nv.cuinfo           --------------------------
	.section	.note.nv.cuinfo,"",@"SHT_NOTE"
	.sectionflags	@"SHF_NOTE_NV_CUINFO"
        /*0018*/ 	.short	0x0002
        /*001a*/ 	.short	0x0064
        /*001c*/ 	.short	0x0082
	.zero		2


//--------------------- .nv.info                  --------------------------
	.section	.nv.info,"",@"SHT_CUDA_INFO"
	.align	4


	//----- nvinfo : EIATTR_REGCOUNT
	.align		4
        /*0000*/ 	.byte	0x04, 0x2f
        /*0002*/ 	.short	(.L_1 - .L_0)
	.align		4
.L_0:
        /*0004*/ 	.word	index@(_Z6kernelPfi)
        /*0008*/ 	.word	0x00000008


	//----- nvinfo : EIATTR_FRAME_SIZE
	.align		4
.L_1:
        /*000c*/ 	.byte	0x04, 0x11
        /*000e*/ 	.short	(.L_3 - .L_2)
	.align		4
.L_2:
        /*0010*/ 	.word	index@(_Z6kernelPfi)
        /*0014*/ 	.word	0x00000000


	//----- nvinfo : EIATTR_REGCOUNT
	.align		4
.L_3:
        /*0018*/ 	.byte	0x04, 0x2f
        /*001a*/ 	.short	(.L_5 - .L_4)
	.align		4
.L_4:
        /*001c*/ 	.word	index@(_Z9vectorAddPfi)
        /*0020*/ 	.word	0x00000008


	//----- nvinfo : EIATTR_FRAME_SIZE
	.align		4
.L_5:
        /*0024*/ 	.byte	0x04, 0x11
        /*0026*/ 	.short	(.L_7 - .L_6)
	.align		4
.L_6:
        /*0028*/ 	.word	index@(_Z9vectorAddPfi)
        /*002c*/ 	.word	0x00000000


	//----- nvinfo : EIATTR_MIN_STACK_SIZE
	.align		4
.L_7:
        /*0030*/ 	.byte	0x04, 0x12
        /*0032*/ 	.short	(.L_9 - .L_8)
	.align		4
.L_8:
        /*0034*/ 	.word	index@(_Z9vectorAddPfi)
        /*0038*/ 	.word	0x00000000


	//----- nvinfo : EIATTR_MIN_STACK_SIZE
	.align		4
.L_9:
        /*003c*/ 	.byte	0x04, 0x12
        /*003e*/ 	.short	(.L_11 - .L_10)
	.align		4
.L_10:
        /*0040*/ 	.word	index@(_Z6kernelPfi)
        /*0044*/ 	.word	0x00000000
.L_11:


//--------------------- .nv.compat                --------------------------
	.section	.nv.compat,"",@"SHT_CUDA_COMPAT_INFO"
	.align	4
        /*0000*/ 	.byte	0x02, 0x09, 0x00, 0x00, 0x02, 0x02, 0x01, 0x00, 0x02, 0x05, 0x05, 0x00, 0x03, 0x07, 0x01, 0x01
        /*0010*/ 	.byte	0x02, 0x03, 0x00, 0x00, 0x02, 0x06, 0x01, 0x00, 0x04, 0x0b, 0x08, 0x00, 0x09, 0x00, 0x00, 0x00
        /*0020*/ 	.byte	0x00, 0x00, 0x00, 0x00


//--------------------- .nv.info._Z9vectorAddPfi  --------------------------
	.section	.nv.info._Z9vectorAddPfi,"",@"SHT_CUDA_INFO"
	.sectionflags	@""
	.align	4


	//----- nvinfo : EIATTR_CUDA_API_VERSION
	.align		4
        /*0000*/ 	.byte	0x04, 0x37
        /*0002*/ 	.short	(.L_13 - .L_12)
.L_12:
        /*0004*/ 	.word	0x00000082


	//----- nvinfo : EIATTR_KPARAM_INFO
	.align		4
.L_13:
        /*0008*/ 	.byte	0x04, 0x17
        /*000a*/ 	.short	(.L_15 - .L_14)
.L_14:
        /*000c*/ 	.word	0x00000000
        /*0010*/ 	.short	0x0001
        /*0012*/ 	.short	0x0008
        /*0014*/ 	.byte	0x00, 0xf0, 0x11, 0x00


	//----- nvinfo : EIATTR_KPARAM_INFO
	.align		4
.L_15:
        /*0018*/ 	.byte	0x04, 0x17
        /*001a*/ 	.short	(.L_17 - .L_16)
.L_16:
        /*001c*/ 	.word	0x00000000
        /*0020*/ 	.short	0x0000
        /*0022*/ 	.short	0x0000
        /*0024*/ 	.byte	0x00, 0xf5, 0x21, 0x00


	//----- nvinfo : EIATTR_SPARSE_MMA_MASK
	.align		4
.L_17:
        /*0028*/ 	.byte	0x03, 0x50
        /*002a*/ 	.short	0x0000


	//----- nvinfo : EIATTR_MAXREG_COUNT
	.align		4
        /*002c*/ 	.byte	0x03, 0x1b
        /*002e*/ 	.short	0x00ff


	//----- nvinfo : EIATTR_MERCURY_ISA_VERSION
	.align		4
        /*0030*/ 	.byte	0x03, 0x5f
        /*0032*/ 	.short	0x0101


	//----- nvinfo : EIATTR_VRC_CTA_INIT_COUNT
	.align		4
        /*0034*/ 	.byte	0x02, 0x4a
	.zero		1
	.zero		1


	//----- nvinfo : EIATTR_EXIT_INSTR_OFFSETS
	.align		4
        /*0038*/ 	.byte	0x04, 0x1c
        /*003a*/ 	.short	(.L_19 - .L_18)


	//   ....[0]....
.L_18:
        /*003c*/ 	.word	0x00000070


	//   ....[1]....
        /*0040*/ 	.word	0x000000e0


	//----- nvinfo : EIATTR_CBANK_PARAM_SIZE
	.align		4
.L_19:
        /*0044*/ 	.byte	0x03, 0x19
        /*0046*/ 	.short	0x000c


	//----- nvinfo : EIATTR_PARAM_CBANK
	.align		4
        /*0048*/ 	.byte	0x04, 0x0a
        /*004a*/ 	.short	(.L_21 - .L_20)
	.align		4
.L_20:
        /*004c*/ 	.word	index@(.nv.constant0._Z9vectorAddPfi)
        /*0050*/ 	.short	0x0380
        /*0052*/ 	.short	0x000c


	//----- nvinfo : EIATTR_SW_WAR
	.align		4
.L_21:
        /*0054*/ 	.byte	0x04, 0x36
        /*0056*/ 	.short	(.L_23 - .L_22)
.L_22:
        /*0058*/ 	.word	0x00000008
.L_23:


//--------------------- .nv.info._Z6kernelPfi     --------------------------
	.section	.nv.info._Z6kernelPfi,"",@"SHT_CUDA_INFO"
	.sectionflags	@""
	.align	4


	//----- nvinfo : EIATTR_CUDA_API_VERSION
	.align		4
        /*0000*/ 	.byte	0x04, 0x37
        /*0002*/ 	.short	(.L_25 - .L_24)
.L_24:
        /*0004*/ 	.word	0x00000082


	//----- nvinfo : EIATTR_KPARAM_INFO
	.align		4
.L_25:
        /*0008*/ 	.byte	0x04, 0x17
        /*000a*/ 	.short	(.L_27 - .L_26)
.L_26:
        /*000c*/ 	.word	0x00000000
        /*0010*/ 	.short	0x0001
        /*0012*/ 	.short	0x0008
        /*0014*/ 	.byte	0x00, 0xf0, 0x11, 0x00


	//----- nvinfo : EIATTR_KPARAM_INFO
	.align		4
.L_27:
        /*0018*/ 	.byte	0x04, 0x17
        /*001a*/ 	.short	(.L_29 - .L_28)
.L_28:
        /*001c*/ 	.word	0x00000000
        /*0020*/ 	.short	0x0000
        /*0022*/ 	.short	0x0000
        /*0024*/ 	.byte	0x00, 0xf5, 0x21, 0x00


	//----- nvinfo : EIATTR_SPARSE_MMA_MASK
	.align		4
.L_29:
        /*0028*/ 	.byte	0x03, 0x50
        /*002a*/ 	.short	0x0000


	//----- nvinfo : EIATTR_MAXREG_COUNT
	.align		4
        /*002c*/ 	.byte	0x03, 0x1b
        /*002e*/ 	.short	0x00ff


	//----- nvinfo : EIATTR_MERCURY_ISA_VERSION
	.align		4
        /*0030*/ 	.byte	0x03, 0x5f
        /*0032*/ 	.short	0x0101


	//----- nvinfo : EIATTR_VRC_CTA_INIT_COUNT
	.align		4
        /*0034*/ 	.byte	0x02, 0x4a
	.zero		1
	.zero		1


	//----- nvinfo : EIATTR_EXIT_INSTR_OFFSETS
	.align		4
        /*0038*/ 	.byte	0x04, 0x1c
        /*003a*/ 	.short	(.L_31 - .L_30)


	//   ....[0]....
.L_30:
        /*003c*/ 	.word	0x00000090


	//   ....[1]....
        /*0040*/ 	.word	0x00000100


	//----- nvinfo : EIATTR_CBANK_PARAM_SIZE
	.align		4
.L_31:
        /*0044*/ 	.byte	0x03, 0x19
        /*0046*/ 	.short	0x000c


	//----- nvinfo : EIATTR_PARAM_CBANK
	.align		4
        /*0048*/ 	.byte	0x04, 0x0a
        /*004a*/ 	.short	(.L_33 - .L_32)
	.align		4
.L_32:
        /*004c*/ 	.word	index@(.nv.constant0._Z6kernelPfi)
        /*0050*/ 	.short	0x0380
        /*0052*/ 	.short	0x000c


	//----- nvinfo : EIATTR_SW_WAR
	.align		4
.L_33:
        /*0054*/ 	.byte	0x04, 0x36
        /*0056*/ 	.short	(.L_35 - .L_34)
.L_34:
        /*0058*/ 	.word	0x00000008
.L_35:


//--------------------- .nv.callgraph             --------------------------
	.section	.nv.callgraph,"",@"SHT_CUDA_CALLGRAPH"
	.align	4
	.sectionentsize	8
	.align		4
        /*0000*/ 	.word	0x00000000
	.align		4
        /*0004*/ 	.word	0xffffffff
	.align		4
        /*0008*/ 	.word	0x00000000
	.align		4
        /*000c*/ 	.word	0xfffffffe
	.align		4
        /*0010*/ 	.word	0x00000000
	.align		4
        /*0014*/ 	.word	0xfffffffd
	.align		4
        /*0018*/ 	.word	0x00000000
	.align		4
        /*001c*/ 	.word	0xfffffffc


//--------------------- .text._Z9vectorAddPfi     --------------------------
	.section	.text._Z9vectorAddPfi,"ax",@progbits
	.align	128
        .global         _Z9vectorAddPfi
        .type           _Z9vectorAddPfi,@function
        .size           _Z9vectorAddPfi,(.L_x_2 - _Z9vectorAddPfi)
        .other          _Z9vectorAddPfi,@"STO_CUDA_ENTRY STV_DEFAULT"
_Z9vectorAddPfi:
.text._Z9vectorAddPfi:
[----:B------:R-:W-:Y:S01]  /*0000*/  LDC R1, c[0x0][0x37c] ;  /* 0x0000df00ff017b82 */ /* 0x000fe20000000800 */
[----:B------:R-:W0:Y:S07]  /*0010*/  S2R R0, SR_TID.X ;  /* 0x0000000000007919 */ /* 0x000e2e0000002100 */
[----:B------:R-:W0:Y:S01]  /*0020*/  S2UR UR4, SR_CTAID.X ;  /* 0x00000000000479c3 */ /* 0x000e220000002500 */
[----:B------:R-:W1:Y:S07]  /*0030*/  LDCU UR5, c[0x0][0x388] ;  /* 0x00007100ff0577ac */ /* 0x000e6e0008000800 */
[----:B------:R-:W0:Y:S02]  /*0040*/  LDC R5, c[0x0][0x360] ;  /* 0x0000d800ff057b82 */ /* 0x000e240000000800 */
[----:B0-----:R-:W-:-:S05]  /*0050*/  IMAD R5, R5, UR4, R0 ;  /* 0x0000000405057c24 */ /* 0x001fca000f8e0200 */
[----:B-1----:R-:W-:-:S13]  /*0060*/  ISETP.GE.AND P0, PT, R5, UR5, PT ;  /* 0x0000000505007c0c */ /* 0x002fda000bf06270 */
[----:B------:R-:W-:Y:S05]  /*0070*/  @P0 EXIT ;  /* 0x000000000000094d */ /* 0x000fea0003800000 */
[----:B------:R-:W0:Y:S01]  /*0080*/  LDC.64 R2, c[0x0][0x380] ;  /* 0x0000e000ff027b82 */ /* 0x000e220000000a00 */
[----:B------:R-:W1:Y:S01]  /*0090*/  LDCU.64 UR4, c[0x0][0x358] ;  /* 0x00006b00ff0477ac */ /* 0x000e620008000a00 */
[----:B0-----:R-:W-:-:S05]  /*00a0*/  IMAD.WIDE R2, R5, 0x4, R2 ;  /* 0x0000000405027825 */ /* 0x001fca00078e0202 */
[----:B-1----:R-:W2:Y:S02]  /*00b0*/  LDG.E R0, desc[UR4][R2.64] ;  /* 0x0000000402007981 */ /* 0x002ea4000c1e1900 */
[----:B--2---:R-:W-:-:S05]  /*00c0*/  FADD R5, R0, 1 ;  /* 0x3f80000000057421 */ /* 0x004fca0000000000 */
[----:B------:R-:W-:Y:S01]  /*00d0*/  STG.E desc[UR4][R2.64], R5 ;  /* 0x0000000502007986 */ /* 0x000fe2000c101904 */
[----:B------:R-:W-:Y:S05]  /*00e0*/  EXIT ;  /* 0x000000000000794d */ /* 0x000fea0003800000 */
.L_x_0:
[----:B------:R-:W-:-:S00]  /*00f0*/  BRA `(.L_x_0) ;  /* 0xfffffffc00fc7947 */ /* 0x000fc0000383ffff */
[----:B------:R-:W-:-:S00]  /*0100*/  NOP ;  /* 0x0000000000007918 */ /* 0x000fc00000000000 */
[----:B------:R-:W-:-:S00]  /*0110*/  NOP ;  /* 0x0000000000007918 */ /* 0x000fc00000000000 */
[----:B------:R-:W-:-:S00]  /*0120*/  NOP ;  /* 0x0000000000007918 */ /* 0x000fc00000000000 */
[----:B------:R-:W-:-:S00]  /*0130*/  NOP ;  /* 0x0000000000007918 */ /* 0x000fc00000000000 */
[----:B------:R-:W-:-:S00]  /*0140*/  NOP ;  /* 0x0000000000007918 */ /* 0x000fc00000000000 */
[----:B------:R-:W-:-:S00]  /*0150*/  NOP ;  /* 0x0000000000007918 */ /* 0x000fc00000000000 */
[----:B------:R-:W-:-:S00]  /*0160*/  NOP ;  /* 0x0000000000007918 */ /* 0x000fc00000000000 */
[----:B------:R-:W-:-:S00]  /*0170*/  NOP ;  /* 0x0000000000007918 */ /* 0x000fc00000000000 */
.L_x_2:


//--------------------- .text._Z6kernelPfi        --------------------------
	.section	.text._Z6kernelPfi,"ax",@progbits
	.align	128
        .global         _Z6kernelPfi
        .type           _Z6kernelPfi,@function
        .size           _Z6kernelPfi,(.L_x_3 - _Z6kernelPfi)
        .other          _Z6kernelPfi,@"STO_CUDA_ENTRY STV_DEFAULT"
_Z6kernelPfi:
.text._Z6kernelPfi:
[----:B------:R-:W-:Y:S01]  /*0000*/  LDC R1, c[0x0][0x37c] ;  /* 0x0000df00ff017b82 */ /* 0x000fe20000000800 */
[----:B------:R-:W0:Y:S07]  /*0010*/  S2R R0, SR_TID.X ;  /* 0x0000000000007919 */ /* 0x000e2e0000002100 */
[----:B------:R-:W0:Y:S01]  /*0020*/  S2UR UR5, SR_CTAID.X ;  /* 0x00000000000579c3 */ /* 0x000e220000002500 */
[----:B------:R-:W1:Y:S07]  /*0030*/  LDCU UR4, c[0x0][0x388] ;  /* 0x00007100ff0477ac */ /* 0x000e6e0008000800 */
[----:B------:R-:W0:Y:S01]  /*0040*/  LDC R5, c[0x0][0x360] ;  /* 0x0000d800ff057b82 */ /* 0x000e220000000800 */
[----:B-1----:R-:W-:-:S04]  /*0050*/  ULEA.HI UR4, UR4, UR4, URZ, 0x1 ;  /* 0x0000000404047291 */ /* 0x002fc8000f8f08ff */
[----:B------:R-:W-:Y:S01]  /*0060*/  USHF.R.S32.HI UR4, URZ, 0x1, UR4 ;  /* 0x00000001ff047899 */ /* 0x000fe20008011404 */
[----:B0-----:R-:W-:-:S05]  /*0070*/  IMAD R5, R5, UR5, R0 ;  /* 0x0000000505057c24 */ /* 0x001fca000f8e0200 */
[----:B------:R-:W-:-:S13]  /*0080*/  ISETP.GE.AND P0, PT, R5, UR4, PT ;  /* 0x0000000405007c0c */ /* 0x000fda000bf06270 */
        /* <DEDUP_REMOVED lines=8> */
.L_x_1:
        /* <DEDUP_REMOVED lines=15> */
.L_x_3:


//--------------------- .nv.shared.reserved.0     --------------------------
	.section	.nv.shared.reserved.0,"aw",@nobits
	.weak		__nv_reservedSMEM_offset_0_alias
	.size		__nv_reservedSMEM_offset_0_alias, 0, 64
	.other		__nv_reservedSMEM_offset_0_alias,@"STO_CUDA_RESERVED_SHARED STV_DEFAULT"
__nv_reservedSMEM_offset_0_alias:
	.zero		0
	.zero		64


//--------------------- .nv.constant0._Z9vectorAddPfi --------------------------
	.section	.nv.constant0._Z9vectorAddPfi,"a",@progbits
	.sectionflags	@""
	.align	4
.nv.constant0._Z9vectorAddPfi:
	.zero		908


//--------------------- .nv.constant0._Z6kernelPfi --------------------------
	.section	.nv.constant0._Z6kernelPfi,"a",@progbits
	.sectionflags	@""
	.align	4
.nv.constant0._Z6kernelPfi:
	.zero		908


//--------------------- SYMBOLS --------------------------

	.type		.nv.reservedSmem.offset0,@object
	.size		.nv.reservedSmem.offset0,0x4
